//
// Generated by NVIDIA NVVM Compiler
//
// Compiler Build ID: CL-36424714
// Cuda compilation tools, release 13.0, V13.0.88
// Based on NVVM 20.0.0
//

.version 9.0
.target sm_100
.address_size 64

	// .globl	_Z10print_archv
.extern .func  (.param .b32 func_retval0) vprintf
(
	.param .b64 vprintf_param_0,
	.param .b64 vprintf_param_1
)
;
.global .align 1 .b8 $str[19] = {95, 95, 67, 85, 68, 65, 95, 65, 82, 67, 72, 95, 95, 58, 32, 37, 115, 10};

.visible .entry _Z10print_archv()
{
	.local .align 8 .b8 	__local_depot0[16];
	.reg .b64 	%SP;
	.reg .b64 	%SPL;
	.reg .b16 	%rs<4>;
	.reg .b32 	%r<3>;
	.reg .b64 	%rd<7>;

	mov.u64 	%SPL, __local_depot0;
	cvta.local.u64 	%SP, %SPL;
	add.u64 	%rd1, %SP, 0;
	add.u64 	%rd2, %SPL, 0;
	add.u64 	%rd3, %SP, 8;
	add.u64 	%rd4, %SPL, 8;
	mov.b16 	%rs1, 49;
	st.local.u8 	[%rd2], %rs1;
	mov.b16 	%rs2, 48;
	st.local.u8 	[%rd2+1], %rs2;
	st.local.u8 	[%rd2+2], %rs2;
	st.local.u8 	[%rd2+3], %rs2;
	mov.b16 	%rs3, 0;
	st.local.u8 	[%rd2+4], %rs3;
	st.local.u64 	[%rd4], %rd1;
	mov.u64 	%rd5, $str;
	cvta.global.u64 	%rd6, %rd5;
	{ // callseq 0, 0
	.param .b64 param0;
	st.param.b64 	[param0], %rd6;
	.param .b64 param1;
	st.param.b64 	[param1], %rd3;
	.param .b32 retval0;
	call.uni (retval0), 
	vprintf, 
	(
	param0, 
	param1
	);
	ld.param.b32 	%r1, [retval0];
	} // callseq 0
	ret;

}


// ===== COMPILED SASS (sm_100) =====

	.target	sm_100

	.elftype	@"ET_EXEC"


//--------------------- .note.nv.tkinfo           --------------------------
	.section	.note.nv.tkinfo,"",@"SHT_NOTE"
	.sectionflags	@"SHF_NOTE_NV_TKINFO"
	.tkinfo
        /*0018*/ 	.word	0x00000002
        /*0030*/ 	.string	""
        /*0030*/ 	.string	"ptxas"
        /*0030*/ 	.string	"Cuda compilation tools, release 13.0, V13.0.88"
        /*0030*/ 	.string	"Build cuda_13.0.r13.0/compiler.36424714_0"
        /*0030*/ 	.string	"-arch sm_100 -m 64 "



//--------------------- .note.nv.cuinfo           --------------------------
	.section	.note.nv.cuinfo,"",@"SHT_NOTE"
	.sectionflags	@"SHF_NOTE_NV_CUINFO"
        /*0018*/ 	.short	0x0002
        /*001a*/ 	.short	0x0064
        /*001c*/ 	.short	0x0082
	.zero		2


//--------------------- .nv.info                  --------------------------
	.section	.nv.info,"",@"SHT_CUDA_INFO"
	.align	4


	//----- nvinfo : EIATTR_REGCOUNT
	.align		4
        /*0000*/ 	.byte	0x04, 0x2f
        /*0002*/ 	.short	(.L_2 - .L_1)
	.align		4
.L_1:
        /*0004*/ 	.word	index@(_Z10print_archv)
        /*0008*/ 	.word	0x00000018


	//----- nvinfo : EIATTR_FRAME_SIZE
	.align		4
.L_2:
        /*000c*/ 	.byte	0x04, 0x11
        /*000e*/ 	.short	(.L_4 - .L_3)
	.align		4
.L_3:
        /*0010*/ 	.word	index@(_Z10print_archv)
        /*0014*/ 	.word	0x00000010


	//----- nvinfo : EIATTR_MIN_STACK_SIZE
	.align		4
.L_4:
        /*0018*/ 	.byte	0x04, 0x12
        /*001a*/ 	.short	(.L_6 - .L_5)
	.align		4
.L_5:
        /*001c*/ 	.word	index@(_Z10print_archv)
        /*0020*/ 	.word	0x00000010
.L_6:


//--------------------- .nv.compat                --------------------------
	.section	.nv.compat,"",@"SHT_CUDA_COMPAT_INFO"
	.align	4
        /*0000*/ 	.byte	0x02, 0x09, 0x00, 0x00, 0x02, 0x02, 0x01, 0x00, 0x02, 0x05, 0x05, 0x00, 0x03, 0x07, 0x01, 0x01
        /*0010*/ 	.byte	0x02, 0x03, 0x00, 0x00, 0x02, 0x06, 0x01, 0x00, 0x04, 0x0b, 0x08, 0x00, 0x09, 0x00, 0x00, 0x00
        /*0020*/ 	.byte	0x00, 0x00, 0x00, 0x00


//--------------------- .nv.info._Z10print_archv  --------------------------
	.section	.nv.info._Z10print_archv,"",@"SHT_CUDA_INFO"
	.sectionflags	@""
	.align	4


	//----- nvinfo : EIATTR_CUDA_API_VERSION
	.align		4
        /*0000*/ 	.byte	0x04, 0x37
        /*0002*/ 	.short	(.L_8 - .L_7)
.L_7:
        /*0004*/ 	.word	0x00000082


	//----- nvinfo : EIATTR_SPARSE_MMA_MASK
	.align		4
.L_8:
        /*0008*/ 	.byte	0x03, 0x50
        /*000a*/ 	.short	0x0000


	//----- nvinfo : EIATTR_MAXREG_COUNT
	.align		4
        /*000c*/ 	.byte	0x03, 0x1b
        /*000e*/ 	.short	0x00ff


	//----- nvinfo : EIATTR_EXTERNS
	.align		4
        /*0010*/ 	.byte	0x04, 0x0f
        /*0012*/ 	.short	(.L_10 - .L_9)


	//   ....[0]....
	.align		4
.L_9:
        /*0014*/ 	.word	index@(vprintf)


	//----- nvinfo : EIATTR_MERCURY_ISA_VERSION
	.align		4
.L_10:
        /*0018*/ 	.byte	0x03, 0x5f
        /*001a*/ 	.short	0x0101


	//----- nvinfo : EIATTR_VRC_CTA_INIT_COUNT
	.align		4
        /*001c*/ 	.byte	0x02, 0x4a
	.zero		1
	.zero		1


	//----- nvinfo : EIATTR_SYSCALL_OFFSETS
	.align		4
        /*0020*/ 	.byte	0x04, 0x46
        /*0022*/ 	.short	(.L_12 - .L_11)


	//   ....[0]....
.L_11:
        /*0024*/ 	.word	0x00000160


	//----- nvinfo : EIATTR_EXIT_INSTR_OFFSETS
	.align		4
.L_12:
        /*0028*/ 	.byte	0x04, 0x1c
        /*002a*/ 	.short	(.L_14 - .L_13)


	//   ....[0]....
.L_13:
        /*002c*/ 	.word	0x00000170


	//----- nvinfo : EIATTR_SW_WAR
	.align		4
.L_14:
        /*0030*/ 	.byte	0x04, 0x36
        /*0032*/ 	.short	(.L_16 - .L_15)
.L_15:
        /*0034*/ 	.word	0x00000008
.L_16:


//--------------------- .nv.callgraph             --------------------------
	.section	.nv.callgraph,"",@"SHT_CUDA_CALLGRAPH"
	.align	4
	.sectionentsize	8
	.align		4
        /*0000*/ 	.word	0x00000000
	.align		4
        /*0004*/ 	.word	0xffffffff
	.align		4
        /*0008*/ 	.word	index@(_Z10print_archv)
	.align		4
        /*000c*/ 	.word	index@(vprintf)
	.align		4
        /*0010*/ 	.word	0x00000000
	.align		4
        /*0014*/ 	.word	0xfffffffe
	.align		4
        /*0018*/ 	.word	0x00000000
	.align		4
        /*001c*/ 	.word	0xfffffffd
	.align		4
        /*0020*/ 	.word	0x00000000
	.align		4
        /*0024*/ 	.word	0xfffffffc


//--------------------- .nv.constant4             --------------------------
	.section	.nv.constant4,"a",@progbits
	.align	8
	.align		8
.nv.constant4:
        /*0000*/ 	.dword	vprintf
	.align		8
        /*0008*/ 	.dword	$str


//--------------------- .text._Z10print_archv     --------------------------
	.section	.text._Z10print_archv,"ax",@progbits
	.align	128
        .global         _Z10print_archv
        .type           _Z10print_archv,@function
        .size           _Z10print_archv,(.L_x_2 - _Z10print_archv)
        .other          _Z10print_archv,@"STO_CUDA_ENTRY STV_DEFAULT"
_Z10print_archv:
.text._Z10print_archv:
[----:B------:R-:W0:Y:S01]  /*0000*/  LDC R1, c[0x0][0x37c] ;  /* 0x0000df00ff017b82 */ /* 0x000e220000000800 */
[----:B------:R-:W1:Y:S01]  /*0010*/  LDCU UR4, c[0x0][0x2f8] ;  /* 0x00005f00ff0477ac */ /* 0x000e620008000800 */
[----:B0-----:R-:W-:Y:S02]  /*0020*/  VIADD R1, R1, 0xfffffff0 ;  /* 0xfffffff001017836 */ /* 0x001fe40000000000 */
[----:B------:R-:W-:Y:S02]  /*0030*/  HFMA2 R10, -RZ, RZ, 0, 2.86102294921875e-06 ;  /* 0x00000030ff0a7431 */ /* 0x000fe400000001ff */
[----:B------:R-:W-:Y:S01]  /*0040*/  IMAD.MOV.U32 R3, RZ, RZ, 0x31 ;  /* 0x00000031ff037424 */ /* 0x000fe200078e00ff */
[----:B------:R-:W0:Y:S01]  /*0050*/  LDCU UR5, c[0x0][0x2fc] ;  /* 0x00005f80ff0577ac */ /* 0x000e220008000800 */
[----:B------:R-:W-:Y:S01]  /*0060*/  MOV R0, 0x0 ;  /* 0x0000000000007802 */ /* 0x000fe20000000f00 */
[----:B------:R-:W-:Y:S04]  /*0070*/  STL.U8 [R1+0x4], RZ ;  /* 0x000004ff01007387 */ /* 0x000fe80000100000 */
[----:B------:R2:W-:Y:S04]  /*0080*/  STL.U8 [R1], R3 ;  /* 0x0000000301007387 */ /* 0x0005e80000100000 */
[----:B------:R3:W-:Y:S01]  /*0090*/  STL.U8 [R1+0x1], R10 ;  /* 0x0000010a01007387 */ /* 0x0007e20000100000 */
[----:B-1----:R-:W-:-:S03]  /*00a0*/  IADD3 R8, P0, PT, R1, UR4, RZ ;  /* 0x0000000401087c10 */ /* 0x002fc6000ff1e0ff */
[----:B------:R3:W-:Y:S01]  /*00b0*/  STL.U8 [R1+0x2], R10 ;  /* 0x0000020a01007387 */ /* 0x0007e20000100000 */
[----:B--2---:R3:W1:Y:S01]  /*00c0*/  LDC.64 R2, c[0x4][R0] ;  /* 0x0100000000027b82 */ /* 0x0046620000000a00 */
[----:B0-----:R-:W-:Y:S02]  /*00d0*/  IMAD.X R9, RZ, RZ, UR5, P0 ;  /* 0x00000005ff097e24 */ /* 0x001fe400080e06ff */
[----:B------:R3:W-:Y:S01]  /*00e0*/  STL.U8 [R1+0x3], R10 ;  /* 0x0000030a01007387 */ /* 0x0007e20000100000 */
[----:B------:R-:W0:Y:S01]  /*00f0*/  LDCU.64 UR4, c[0x4][0x8] ;  /* 0x01000100ff0477ac */ /* 0x000e220008000a00 */
[----:B------:R-:W-:Y:S02]  /*0100*/  IADD3 R6, P0, PT, R8, 0x8, RZ ;  /* 0x0000000808067810 */ /* 0x000fe40007f1e0ff */
[----:B------:R3:W-:Y:S02]  /*0110*/  STL.64 [R1+0x8], R8 ;  /* 0x0000080801007387 */ /* 0x0007e40000100a00 */
[----:B------:R-:W-:-:S02]  /*0120*/  IADD3.X R7, PT, PT, RZ, R9, RZ, P0, !PT ;  /* 0x00000009ff077210 */ /* 0x000fc400007fe4ff */
[----:B0-----:R-:W-:Y:S01]  /*0130*/  MOV R4, UR4 ;  /* 0x0000000400047c02 */ /* 0x001fe20008000f00 */
[----:B---3--:R-:W-:-:S07]  /*0140*/  IMAD.U32 R5, RZ, RZ, UR5 ;  /* 0x00000005ff057e24 */ /* 0x008fce000f8e00ff */
[----:B------:R-:W-:-:S07]  /*0150*/  LEPC R20, `(.L_x_0) ;  /* 0x000000001014794e */ /* 0x000fce0000000000 */
[----:B-1----:R-:W-:Y:S05]  /*0160*/  CALL.ABS.NOINC R2 ;  /* 0x0000000002007343 */ /* 0x002fea0003c00000 */
.L_x_0:
[----:B------:R-:W-:Y:S05]  /*0170*/  EXIT ;  /* 0x000000000000794d */ /* 0x000fea0003800000 */
.L_x_1:
[----:B------:R-:W-:-:S00]  /*0180*/  BRA `(.L_x_1) ;  /* 0xfffffffc00fc7947 */ /* 0x000fc0000383ffff */
[----:B------:R-:W-:-:S00]  /*0190*/  NOP ;  /* 0x0000000000007918 */ /* 0x000fc00000000000 */
        /* <DEDUP_REMOVED lines=14> */
.L_x_2:


//--------------------- .nv.global.init           --------------------------
	.section	.nv.global.init,"aw",@progbits
.nv.global.init:
	.type		$str,@object
	.size		$str,(.L_0 - $str)
$str:
        /*0000*/ 	.byte	0x5f, 0x5f, 0x43, 0x55, 0x44, 0x41, 0x5f, 0x41, 0x52, 0x43, 0x48, 0x5f, 0x5f, 0x3a, 0x20, 0x25
        /*0010*/ 	.byte	0x73, 0x0a, 0x00
.L_0:


//--------------------- .nv.shared.reserved.0     --------------------------
	.section	.nv.shared.reserved.0,"aw",@nobits
	.weak		__nv_reservedSMEM_offset_0_alias
	.size		__nv_reservedSMEM_offset_0_alias, 0, 64
	.other		__nv_reservedSMEM_offset_0_alias,@"STO_CUDA_RESERVED_SHARED STV_DEFAULT"
__nv_reservedSMEM_offset_0_alias:
	.zero		0
	.zero		64


//--------------------- .nv.constant0._Z10print_archv --------------------------
	.section	.nv.constant0._Z10print_archv,"a",@progbits
	.sectionflags	@""
	.align	4
.nv.constant0._Z10print_archv:
	.zero		896


//--------------------- SYMBOLS --------------------------

	.type		.nv.reservedSmem.offset0,@object
	.size		.nv.reservedSmem.offset0,0x4
	.type		vprintf,@function
